//
// Generated by NVIDIA NVVM Compiler
//
// Compiler Build ID: CL-36424714
// Cuda compilation tools, release 13.0, V13.0.88
// Based on NVVM 20.0.0
//

.version 9.0
.target sm_100
.address_size 64

	// .globl	_Z17bitonic_sort_stepPfiii

.visible .entry _Z17bitonic_sort_stepPfiii(
	.param .u64 .ptr .align 1 _Z17bitonic_sort_stepPfiii_param_0,
	.param .u32 _Z17bitonic_sort_stepPfiii_param_1,
	.param .u32 _Z17bitonic_sort_stepPfiii_param_2,
	.param .u32 _Z17bitonic_sort_stepPfiii_param_3
)
{
	.reg .pred 	%p<8>;
	.reg .b32 	%r<10>;
	.reg .b32 	%f<9>;
	.reg .b64 	%rd<7>;

	ld.param.u64 	%rd3, [_Z17bitonic_sort_stepPfiii_param_0];
	ld.param.u32 	%r3, [_Z17bitonic_sort_stepPfiii_param_1];
	ld.param.u32 	%r4, [_Z17bitonic_sort_stepPfiii_param_2];
	ld.param.u32 	%r5, [_Z17bitonic_sort_stepPfiii_param_3];
	mov.u32 	%r6, %ctaid.x;
	mov.u32 	%r7, %ntid.x;
	mov.u32 	%r8, %tid.x;
	mad.lo.s32 	%r1, %r6, %r7, %r8;
	setp.ge.s32 	%p1, %r1, %r5;
	@%p1 bra 	$L__BB0_6;
	xor.b32  	%r2, %r3, %r1;
	setp.le.s32 	%p2, %r2, %r1;
	setp.ge.s32 	%p3, %r2, %r5;
	or.pred  	%p4, %p2, %p3;
	@%p4 bra 	$L__BB0_6;
	cvta.to.global.u64 	%rd4, %rd3;
	and.b32  	%r9, %r4, %r1;
	setp.ne.s32 	%p5, %r9, 0;
	mul.wide.s32 	%rd5, %r1, 4;
	add.s64 	%rd1, %rd4, %rd5;
	mul.wide.s32 	%rd6, %r2, 4;
	add.s64 	%rd2, %rd4, %rd6;
	@%p5 bra 	$L__BB0_4;
	ld.global.f32 	%f8, [%rd1];
	ld.global.f32 	%f7, [%rd2];
	setp.gt.f32 	%p7, %f8, %f7;
	@%p7 bra 	$L__BB0_5;
	bra.uni 	$L__BB0_6;
$L__BB0_4:
	ld.global.f32 	%f8, [%rd1];
	ld.global.f32 	%f7, [%rd2];
	setp.geu.f32 	%p6, %f8, %f7;
	@%p6 bra 	$L__BB0_6;
$L__BB0_5:
	st.global.f32 	[%rd1], %f7;
	st.global.f32 	[%rd2], %f8;
$L__BB0_6:
	ret;

}


// ===== COMPILED SASS (sm_100) =====

	.target	sm_100

	.elftype	@"ET_EXEC"


//--------------------- .note.nv.tkinfo           --------------------------
	.section	.note.nv.tkinfo,"",@"SHT_NOTE"
	.sectionflags	@"SHF_NOTE_NV_TKINFO"
	.tkinfo
        /*0018*/ 	.word	0x00000002
        /*0030*/ 	.string	""
        /*0030*/ 	.string	"ptxas"
        /*0030*/ 	.string	"Cuda compilation tools, release 13.0, V13.0.88"
        /*0030*/ 	.string	"Build cuda_13.0.r13.0/compiler.36424714_0"
        /*0030*/ 	.string	"-arch sm_100 -m 64 "



//--------------------- .note.nv.cuinfo           --------------------------
	.section	.note.nv.cuinfo,"",@"SHT_NOTE"
	.sectionflags	@"SHF_NOTE_NV_CUINFO"
        /*0018*/ 	.short	0x0002
        /*001a*/ 	.short	0x0064
        /*001c*/ 	.short	0x0082
	.zero		2


//--------------------- .nv.info                  --------------------------
	.section	.nv.info,"",@"SHT_CUDA_INFO"
	.align	4


	//----- nvinfo : EIATTR_REGCOUNT
	.align		4
        /*0000*/ 	.byte	0x04, 0x2f
        /*0002*/ 	.short	(.L_1 - .L_0)
	.align		4
.L_0:
        /*0004*/ 	.word	index@(_Z17bitonic_sort_stepPfiii)
        /*0008*/ 	.word	0x0000000a


	//----- nvinfo : EIATTR_FRAME_SIZE
	.align		4
.L_1:
        /*000c*/ 	.byte	0x04, 0x11
        /*000e*/ 	.short	(.L_3 - .L_2)
	.align		4
.L_2:
        /*0010*/ 	.word	index@(_Z17bitonic_sort_stepPfiii)
        /*0014*/ 	.word	0x00000000


	//----- nvinfo : EIATTR_MIN_STACK_SIZE
	.align		4
.L_3:
        /*0018*/ 	.byte	0x04, 0x12
        /*001a*/ 	.short	(.L_5 - .L_4)
	.align		4
.L_4:
        /*001c*/ 	.word	index@(_Z17bitonic_sort_stepPfiii)
        /*0020*/ 	.word	0x00000000
.L_5:


//--------------------- .nv.compat                --------------------------
	.section	.nv.compat,"",@"SHT_CUDA_COMPAT_INFO"
	.align	4
        /*0000*/ 	.byte	0x02, 0x09, 0x00, 0x00, 0x02, 0x02, 0x01, 0x00, 0x02, 0x05, 0x05, 0x00, 0x03, 0x07, 0x01, 0x01
        /*0010*/ 	.byte	0x02, 0x03, 0x00, 0x00, 0x02, 0x06, 0x01, 0x00, 0x04, 0x0b, 0x08, 0x00, 0x09, 0x00, 0x00, 0x00
        /*0020*/ 	.byte	0x00, 0x00, 0x00, 0x00


//--------------------- .nv.info._Z17bitonic_sort_stepPfiii --------------------------
	.section	.nv.info._Z17bitonic_sort_stepPfiii,"",@"SHT_CUDA_INFO"
	.sectionflags	@""
	.align	4


	//----- nvinfo : EIATTR_CUDA_API_VERSION
	.align		4
        /*0000*/ 	.byte	0x04, 0x37
        /*0002*/ 	.short	(.L_7 - .L_6)
.L_6:
        /*0004*/ 	.word	0x00000082


	//----- nvinfo : EIATTR_KPARAM_INFO
	.align		4
.L_7:
        /*0008*/ 	.byte	0x04, 0x17
        /*000a*/ 	.short	(.L_9 - .L_8)
.L_8:
        /*000c*/ 	.word	0x00000000
        /*0010*/ 	.short	0x0003
        /*0012*/ 	.short	0x0010
        /*0014*/ 	.byte	0x00, 0xf0, 0x11, 0x00


	//----- nvinfo : EIATTR_KPARAM_INFO
	.align		4
.L_9:
        /*0018*/ 	.byte	0x04, 0x17
        /*001a*/ 	.short	(.L_11 - .L_10)
.L_10:
        /*001c*/ 	.word	0x00000000
        /*0020*/ 	.short	0x0002
        /*0022*/ 	.short	0x000c
        /*0024*/ 	.byte	0x00, 0xf0, 0x11, 0x00


	//----- nvinfo : EIATTR_KPARAM_INFO
	.align		4
.L_11:
        /*0028*/ 	.byte	0x04, 0x17
        /*002a*/ 	.short	(.L_13 - .L_12)
.L_12:
        /*002c*/ 	.word	0x00000000
        /*0030*/ 	.short	0x0001
        /*0032*/ 	.short	0x0008
        /*0034*/ 	.byte	0x00, 0xf0, 0x11, 0x00


	//----- nvinfo : EIATTR_KPARAM_INFO
	.align		4
.L_13:
        /*0038*/ 	.byte	0x04, 0x17
        /*003a*/ 	.short	(.L_15 - .L_14)
.L_14:
        /*003c*/ 	.word	0x00000000
        /*0040*/ 	.short	0x0000
        /*0042*/ 	.short	0x0000
        /*0044*/ 	.byte	0x00, 0xf5, 0x21, 0x00


	//----- nvinfo : EIATTR_SPARSE_MMA_MASK
	.align		4
.L_15:
        /*0048*/ 	.byte	0x03, 0x50
        /*004a*/ 	.short	0x0000


	//----- nvinfo : EIATTR_MAXREG_COUNT
	.align		4
        /*004c*/ 	.byte	0x03, 0x1b
        /*004e*/ 	.short	0x00ff


	//----- nvinfo : EIATTR_MERCURY_ISA_VERSION
	.align		4
        /*0050*/ 	.byte	0x03, 0x5f
        /*0052*/ 	.short	0x0101


	//----- nvinfo : EIATTR_VRC_CTA_INIT_COUNT
	.align		4
        /*0054*/ 	.byte	0x02, 0x4a
	.zero		1
	.zero		1


	//----- nvinfo : EIATTR_EXIT_INSTR_OFFSETS
	.align		4
        /*0058*/ 	.byte	0x04, 0x1c
        /*005a*/ 	.short	(.L_17 - .L_16)


	//   ....[0]....
.L_16:
        /*005c*/ 	.word	0x00000070


	//   ....[1]....
        /*0060*/ 	.word	0x000000c0


	//   ....[2]....
        /*0064*/ 	.word	0x00000190


	//   ....[3]....
        /*0068*/ 	.word	0x000001d0


	//   ....[4]....
        /*006c*/ 	.word	0x00000210


	//----- nvinfo : EIATTR_CRS_STACK_SIZE
	.align		4
.L_17:
        /*0070*/ 	.byte	0x04, 0x1e
        /*0072*/ 	.short	(.L_19 - .L_18)
.L_18:
        /*0074*/ 	.word	0x00000000


	//----- nvinfo : EIATTR_CBANK_PARAM_SIZE
	.align		4
.L_19:
        /*0078*/ 	.byte	0x03, 0x19
        /*007a*/ 	.short	0x0014


	//----- nvinfo : EIATTR_PARAM_CBANK
	.align		4
        /*007c*/ 	.byte	0x04, 0x0a
        /*007e*/ 	.short	(.L_21 - .L_20)
	.align		4
.L_20:
        /*0080*/ 	.word	index@(.nv.constant0._Z17bitonic_sort_stepPfiii)
        /*0084*/ 	.short	0x0380
        /*0086*/ 	.short	0x0014


	//----- nvinfo : EIATTR_SW_WAR
	.align		4
.L_21:
        /*0088*/ 	.byte	0x04, 0x36
        /*008a*/ 	.short	(.L_23 - .L_22)
.L_22:
        /*008c*/ 	.word	0x00000008
.L_23:


//--------------------- .nv.callgraph             --------------------------
	.section	.nv.callgraph,"",@"SHT_CUDA_CALLGRAPH"
	.align	4
	.sectionentsize	8
	.align		4
        /*0000*/ 	.word	0x00000000
	.align		4
        /*0004*/ 	.word	0xffffffff
	.align		4
        /*0008*/ 	.word	0x00000000
	.align		4
        /*000c*/ 	.word	0xfffffffe
	.align		4
        /*0010*/ 	.word	0x00000000
	.align		4
        /*0014*/ 	.word	0xfffffffd
	.align		4
        /*0018*/ 	.word	0x00000000
	.align		4
        /*001c*/ 	.word	0xfffffffc


//--------------------- .text._Z17bitonic_sort_stepPfiii --------------------------
	.section	.text._Z17bitonic_sort_stepPfiii,"ax",@progbits
	.align	128
        .global         _Z17bitonic_sort_stepPfiii
        .type           _Z17bitonic_sort_stepPfiii,@function
        .size           _Z17bitonic_sort_stepPfiii,(.L_x_4 - _Z17bitonic_sort_stepPfiii)
        .other          _Z17bitonic_sort_stepPfiii,@"STO_CUDA_ENTRY STV_DEFAULT"
_Z17bitonic_sort_stepPfiii:
.text._Z17bitonic_sort_stepPfiii:
[----:B------:R-:W-:Y:S01]  /*0000*/  LDC R1, c[0x0][0x37c] ;  /* 0x0000df00ff017b82 */ /* 0x000fe20000000800 */
[----:B------:R-:W0:Y:S07]  /*0010*/  S2R R0, SR_TID.X ;  /* 0x0000000000007919 */ /* 0x000e2e0000002100 */
[----:B------:R-:W0:Y:S01]  /*0020*/  S2UR UR4, SR_CTAID.X ;  /* 0x00000000000479c3 */ /* 0x000e220000002500 */
[----:B------:R-:W1:Y:S07]  /*0030*/  LDCU UR5, c[0x0][0x390] ;  /* 0x00007200ff0577ac */ /* 0x000e6e0008000800 */
[----:B------:R-:W0:Y:S02]  /*0040*/  LDC R3, c[0x0][0x360] ;  /* 0x0000d800ff037b82 */ /* 0x000e240000000800 */
[----:B0-----:R-:W-:-:S05]  /*0050*/  IMAD R3, R3, UR4, R0 ;  /* 0x0000000403037c24 */ /* 0x001fca000f8e0200 */
[----:B-1----:R-:W-:-:S13]  /*0060*/  ISETP.GE.AND P0, PT, R3, UR5, PT ;  /* 0x0000000503007c0c */ /* 0x002fda000bf06270 */
[----:B------:R-:W-:Y:S05]  /*0070*/  @P0 EXIT ;  /* 0x000000000000094d */ /* 0x000fea0003800000 */
[----:B------:R-:W0:Y:S02]  /*0080*/  LDCU UR4, c[0x0][0x388] ;  /* 0x00007100ff0477ac */ /* 0x000e240008000800 */
[----:B0-----:R-:W-:-:S04]  /*0090*/  LOP3.LUT R0, R3, UR4, RZ, 0x3c, !PT ;  /* 0x0000000403007c12 */ /* 0x001fc8000f8e3cff */
[----:B------:R-:W-:-:S04]  /*00a0*/  ISETP.GE.AND P0, PT, R0, UR5, PT ;  /* 0x0000000500007c0c */ /* 0x000fc8000bf06270 */
[----:B------:R-:W-:-:S13]  /*00b0*/  ISETP.LE.OR P0, PT, R0, R3, P0 ;  /* 0x000000030000720c */ /* 0x000fda0000703670 */
[----:B------:R-:W-:Y:S05]  /*00c0*/  @P0 EXIT ;  /* 0x000000000000094d */ /* 0x000fea0003800000 */
[----:B------:R-:W0:Y:S01]  /*00d0*/  LDCU UR6, c[0x0][0x38c] ;  /* 0x00007180ff0677ac */ /* 0x000e220008000800 */
[----:B------:R-:W1:Y:S01]  /*00e0*/  LDC.64 R4, c[0x0][0x380] ;  /* 0x0000e000ff047b82 */ /* 0x000e620000000a00 */
[----:B------:R-:W-:Y:S01]  /*00f0*/  BSSY.RECONVERGENT B0, `(.L_x_0) ;  /* 0x000000f000007945 */ /* 0x000fe20003800200 */
[----:B------:R-:W2:Y:S01]  /*0100*/  LDCU.64 UR4, c[0x0][0x358] ;  /* 0x00006b00ff0477ac */ /* 0x000ea20008000a00 */
[C---:B0-----:R-:W-:Y:S01]  /*0110*/  LOP3.LUT P0, RZ, R3.reuse, UR6, RZ, 0xc0, !PT ;  /* 0x0000000603ff7c12 */ /* 0x041fe2000f80c0ff */
[----:B-1----:R-:W-:-:S04]  /*0120*/  IMAD.WIDE R2, R3, 0x4, R4 ;  /* 0x0000000403027825 */ /* 0x002fc800078e0204 */
[----:B------:R-:W-:-:S08]  /*0130*/  IMAD.WIDE R4, R0, 0x4, R4 ;  /* 0x0000000400047825 */ /* 0x000fd000078e0204 */
[----:B--2---:R-:W-:Y:S05]  /*0140*/  @P0 BRA `(.L_x_1) ;  /* 0x0000000000140947 */ /* 0x004fea0003800000 */
[----:B------:R-:W2:Y:S04]  /*0150*/  LDG.E R7, desc[UR4][R2.64] ;  /* 0x0000000402077981 */ /* 0x000ea8000c1e1900 */
[----:B------:R-:W2:Y:S02]  /*0160*/  LDG.E R0, desc[UR4][R4.64] ;  /* 0x0000000404007981 */ /* 0x000ea4000c1e1900 */
[----:B--2---:R-:W-:-:S13]  /*0170*/  FSETP.GT.AND P0, PT, R7, R0, PT ;  /* 0x000000000700720b */ /* 0x004fda0003f04000 */
[----:B------:R-:W-:Y:S05]  /*0180*/  @P0 BRA `(.L_x_2) ;  /* 0x0000000000140947 */ /* 0x000fea0003800000 */
[----:B------:R-:W-:Y:S05]  /*0190*/  EXIT ;  /* 0x000000000000794d */ /* 0x000fea0003800000 */
.L_x_1:
[----:B------:R-:W2:Y:S04]  /*01a0*/  LDG.E R7, desc[UR4][R2.64] ;  /* 0x0000000402077981 */ /* 0x000ea8000c1e1900 */
[----:B------:R-:W2:Y:S02]  /*01b0*/  LDG.E R0, desc[UR4][R4.64] ;  /* 0x0000000404007981 */ /* 0x000ea4000c1e1900 */
[----:B--2---:R-:W-:-:S13]  /*01c0*/  FSETP.GEU.AND P0, PT, R7, R0, PT ;  /* 0x000000000700720b */ /* 0x004fda0003f0e000 */
[----:B------:R-:W-:Y:S05]  /*01d0*/  @P0 EXIT ;  /* 0x000000000000094d */ /* 0x000fea0003800000 */
.L_x_2:
[----:B------:R-:W-:Y:S05]  /*01e0*/  BSYNC.RECONVERGENT B0 ;  /* 0x0000000000007941 */ /* 0x000fea0003800200 */
.L_x_0:
[----:B------:R-:W-:Y:S04]  /*01f0*/  STG.E desc[UR4][R2.64], R0 ;  /* 0x0000000002007986 */ /* 0x000fe8000c101904 */
[----:B------:R-:W-:Y:S01]  /*0200*/  STG.E desc[UR4][R4.64], R7 ;  /* 0x0000000704007986 */ /* 0x000fe2000c101904 */
[----:B------:R-:W-:Y:S05]  /*0210*/  EXIT ;  /* 0x000000000000794d */ /* 0x000fea0003800000 */
.L_x_3:
[----:B------:R-:W-:-:S00]  /*0220*/  BRA `(.L_x_3) ;  /* 0xfffffffc00fc7947 */ /* 0x000fc0000383ffff */
[----:B------:R-:W-:-:S00]  /*0230*/  NOP ;  /* 0x0000000000007918 */ /* 0x000fc00000000000 */
        /* <DEDUP_REMOVED lines=12> */
.L_x_4:


//--------------------- .nv.shared.reserved.0     --------------------------
	.section	.nv.shared.reserved.0,"aw",@nobits
	.weak		__nv_reservedSMEM_offset_0_alias
	.size		__nv_reservedSMEM_offset_0_alias, 0, 64
	.other		__nv_reservedSMEM_offset_0_alias,@"STO_CUDA_RESERVED_SHARED STV_DEFAULT"
__nv_reservedSMEM_offset_0_alias:
	.zero		0
	.zero		64


//--------------------- .nv.constant0._Z17bitonic_sort_stepPfiii --------------------------
	.section	.nv.constant0._Z17bitonic_sort_stepPfiii,"a",@progbits
	.sectionflags	@""
	.align	4
.nv.constant0._Z17bitonic_sort_stepPfiii:
	.zero		916


//--------------------- SYMBOLS --------------------------

	.type		.nv.reservedSmem.offset0,@object
	.size		.nv.reservedSmem.offset0,0x4
